//
// Generated by NVIDIA NVVM Compiler
//
// Compiler Build ID: CL-36424714
// Cuda compilation tools, release 13.0, V13.0.88
// Based on NVVM 20.0.0
//

.version 9.0
.target sm_100
.address_size 64

	// .globl	_Z9matrixAddPKfS0_Pfii
// _ZZ19matrixAdd_coalescedPKfS0_PfiiE8A_shared has been demoted
// _ZZ19matrixAdd_coalescedPKfS0_PfiiE8B_shared has been demoted

.visible .entry _Z9matrixAddPKfS0_Pfii(
	.param .u64 .ptr .align 1 _Z9matrixAddPKfS0_Pfii_param_0,
	.param .u64 .ptr .align 1 _Z9matrixAddPKfS0_Pfii_param_1,
	.param .u64 .ptr .align 1 _Z9matrixAddPKfS0_Pfii_param_2,
	.param .u32 _Z9matrixAddPKfS0_Pfii_param_3,
	.param .u32 _Z9matrixAddPKfS0_Pfii_param_4
)
{
	.reg .pred 	%p<4>;
	.reg .b32 	%r<12>;
	.reg .b32 	%f<4>;
	.reg .b64 	%rd<11>;

	ld.param.u64 	%rd1, [_Z9matrixAddPKfS0_Pfii_param_0];
	ld.param.u64 	%rd2, [_Z9matrixAddPKfS0_Pfii_param_1];
	ld.param.u64 	%rd3, [_Z9matrixAddPKfS0_Pfii_param_2];
	ld.param.u32 	%r4, [_Z9matrixAddPKfS0_Pfii_param_3];
	ld.param.u32 	%r3, [_Z9matrixAddPKfS0_Pfii_param_4];
	mov.u32 	%r5, %ctaid.y;
	mov.u32 	%r6, %ntid.y;
	mov.u32 	%r7, %tid.y;
	mad.lo.s32 	%r1, %r5, %r6, %r7;
	mov.u32 	%r8, %ctaid.x;
	mov.u32 	%r9, %ntid.x;
	mov.u32 	%r10, %tid.x;
	mad.lo.s32 	%r2, %r8, %r9, %r10;
	setp.ge.s32 	%p1, %r1, %r4;
	setp.ge.s32 	%p2, %r2, %r3;
	or.pred  	%p3, %p1, %p2;
	@%p3 bra 	$L__BB0_2;
	cvta.to.global.u64 	%rd4, %rd1;
	cvta.to.global.u64 	%rd5, %rd2;
	cvta.to.global.u64 	%rd6, %rd3;
	mad.lo.s32 	%r11, %r3, %r1, %r2;
	mul.wide.s32 	%rd7, %r11, 4;
	add.s64 	%rd8, %rd4, %rd7;
	ld.global.f32 	%f1, [%rd8];
	add.s64 	%rd9, %rd5, %rd7;
	ld.global.f32 	%f2, [%rd9];
	add.f32 	%f3, %f1, %f2;
	add.s64 	%rd10, %rd6, %rd7;
	st.global.f32 	[%rd10], %f3;
$L__BB0_2:
	ret;

}
	// .globl	_Z19matrixAdd_coalescedPKfS0_Pfii
.visible .entry _Z19matrixAdd_coalescedPKfS0_Pfii(
	.param .u64 .ptr .align 1 _Z19matrixAdd_coalescedPKfS0_Pfii_param_0,
	.param .u64 .ptr .align 1 _Z19matrixAdd_coalescedPKfS0_Pfii_param_1,
	.param .u64 .ptr .align 1 _Z19matrixAdd_coalescedPKfS0_Pfii_param_2,
	.param .u32 _Z19matrixAdd_coalescedPKfS0_Pfii_param_3,
	.param .u32 _Z19matrixAdd_coalescedPKfS0_Pfii_param_4
)
{
	.reg .pred 	%p<4>;
	.reg .b32 	%r<25>;
	.reg .b32 	%f<4>;
	.reg .b64 	%rd<12>;
	// demoted variable
	.shared .align 4 .b8 _ZZ19matrixAdd_coalescedPKfS0_PfiiE8A_shared[1024];
	// demoted variable
	.shared .align 4 .b8 _ZZ19matrixAdd_coalescedPKfS0_PfiiE8B_shared[1024];
	ld.param.u64 	%rd2, [_Z19matrixAdd_coalescedPKfS0_Pfii_param_0];
	ld.param.u64 	%rd3, [_Z19matrixAdd_coalescedPKfS0_Pfii_param_1];
	ld.param.u64 	%rd1, [_Z19matrixAdd_coalescedPKfS0_Pfii_param_2];
	ld.param.u32 	%r4, [_Z19matrixAdd_coalescedPKfS0_Pfii_param_3];
	ld.param.u32 	%r5, [_Z19matrixAdd_coalescedPKfS0_Pfii_param_4];
	cvta.to.global.u64 	%rd4, %rd3;
	cvta.to.global.u64 	%rd5, %rd2;
	mov.u32 	%r6, %ctaid.y;
	mov.u32 	%r7, %ntid.y;
	mov.u32 	%r8, %tid.y;
	mad.lo.s32 	%r9, %r6, %r7, %r8;
	mov.u32 	%r10, %ctaid.x;
	mov.u32 	%r11, %ntid.x;
	mov.u32 	%r12, %tid.x;
	mad.lo.s32 	%r13, %r10, %r11, %r12;
	mad.lo.s32 	%r1, %r5, %r9, %r13;
	mul.wide.s32 	%rd6, %r1, 4;
	add.s64 	%rd7, %rd5, %rd6;
	ld.global.f32 	%f1, [%rd7];
	cvt.rzi.s32.f32 	%r14, %f1;
	shl.b32 	%r15, %r8, 6;
	mov.u32 	%r16, _ZZ19matrixAdd_coalescedPKfS0_PfiiE8A_shared;
	add.s32 	%r17, %r16, %r15;
	shl.b32 	%r18, %r12, 2;
	add.s32 	%r2, %r17, %r18;
	st.shared.u32 	[%r2], %r14;
	add.s64 	%rd8, %rd4, %rd6;
	ld.global.f32 	%f2, [%rd8];
	cvt.rzi.s32.f32 	%r19, %f2;
	mov.u32 	%r20, _ZZ19matrixAdd_coalescedPKfS0_PfiiE8B_shared;
	add.s32 	%r21, %r20, %r15;
	add.s32 	%r3, %r21, %r18;
	st.shared.u32 	[%r3], %r19;
	bar.sync 	0;
	setp.ge.s32 	%p1, %r9, %r4;
	setp.ge.s32 	%p2, %r13, %r5;
	or.pred  	%p3, %p1, %p2;
	@%p3 bra 	$L__BB1_2;
	cvta.to.global.u64 	%rd9, %rd1;
	ld.shared.u32 	%r22, [%r2];
	ld.shared.u32 	%r23, [%r3];
	add.s32 	%r24, %r23, %r22;
	cvt.rn.f32.s32 	%f3, %r24;
	add.s64 	%rd11, %rd9, %rd6;
	st.global.f32 	[%rd11], %f3;
$L__BB1_2:
	ret;

}


// ===== COMPILED SASS (sm_100) =====

	.target	sm_100

	.elftype	@"ET_EXEC"


//--------------------- .note.nv.tkinfo           --------------------------
	.section	.note.nv.tkinfo,"",@"SHT_NOTE"
	.sectionflags	@"SHF_NOTE_NV_TKINFO"
	.tkinfo
        /*0018*/ 	.word	0x00000002
        /*0030*/ 	.string	""
        /*0030*/ 	.string	"ptxas"
        /*0030*/ 	.string	"Cuda compilation tools, release 13.0, V13.0.88"
        /*0030*/ 	.string	"Build cuda_13.0.r13.0/compiler.36424714_0"
        /*0030*/ 	.string	"-arch sm_100 -m 64 "



//--------------------- .note.nv.cuinfo           --------------------------
	.section	.note.nv.cuinfo,"",@"SHT_NOTE"
	.sectionflags	@"SHF_NOTE_NV_CUINFO"
        /*0018*/ 	.short	0x0002
        /*001a*/ 	.short	0x0064
        /*001c*/ 	.short	0x0082
	.zero		2


//--------------------- .nv.info                  --------------------------
	.section	.nv.info,"",@"SHT_CUDA_INFO"
	.align	4


	//----- nvinfo : EIATTR_REGCOUNT
	.align		4
        /*0000*/ 	.byte	0x04, 0x2f
        /*0002*/ 	.short	(.L_1 - .L_0)
	.align		4
.L_0:
        /*0004*/ 	.word	index@(_Z9matrixAddPKfS0_Pfii)
        /*0008*/ 	.word	0x0000000c


	//----- nvinfo : EIATTR_FRAME_SIZE
	.align		4
.L_1:
        /*000c*/ 	.byte	0x04, 0x11
        /*000e*/ 	.short	(.L_3 - .L_2)
	.align		4
.L_2:
        /*0010*/ 	.word	index@(_Z9matrixAddPKfS0_Pfii)
        /*0014*/ 	.word	0x00000000


	//----- nvinfo : EIATTR_REGCOUNT
	.align		4
.L_3:
        /*0018*/ 	.byte	0x04, 0x2f
        /*001a*/ 	.short	(.L_5 - .L_4)
	.align		4
.L_4:
        /*001c*/ 	.word	index@(_Z19matrixAdd_coalescedPKfS0_Pfii)
        /*0020*/ 	.word	0x0000000e


	//----- nvinfo : EIATTR_FRAME_SIZE
	.align		4
.L_5:
        /*0024*/ 	.byte	0x04, 0x11
        /*0026*/ 	.short	(.L_7 - .L_6)
	.align		4
.L_6:
        /*0028*/ 	.word	index@(_Z19matrixAdd_coalescedPKfS0_Pfii)
        /*002c*/ 	.word	0x00000000


	//----- nvinfo : EIATTR_MIN_STACK_SIZE
	.align		4
.L_7:
        /*0030*/ 	.byte	0x04, 0x12
        /*0032*/ 	.short	(.L_9 - .L_8)
	.align		4
.L_8:
        /*0034*/ 	.word	index@(_Z19matrixAdd_coalescedPKfS0_Pfii)
        /*0038*/ 	.word	0x00000000


	//----- nvinfo : EIATTR_MIN_STACK_SIZE
	.align		4
.L_9:
        /*003c*/ 	.byte	0x04, 0x12
        /*003e*/ 	.short	(.L_11 - .L_10)
	.align		4
.L_10:
        /*0040*/ 	.word	index@(_Z9matrixAddPKfS0_Pfii)
        /*0044*/ 	.word	0x00000000
.L_11:


//--------------------- .nv.compat                --------------------------
	.section	.nv.compat,"",@"SHT_CUDA_COMPAT_INFO"
	.align	4
        /*0000*/ 	.byte	0x02, 0x09, 0x00, 0x00, 0x02, 0x02, 0x01, 0x00, 0x02, 0x05, 0x05, 0x00, 0x03, 0x07, 0x01, 0x01
        /*0010*/ 	.byte	0x02, 0x03, 0x00, 0x00, 0x02, 0x06, 0x01, 0x00, 0x04, 0x0b, 0x08, 0x00, 0x09, 0x00, 0x00, 0x00
        /*0020*/ 	.byte	0x00, 0x00, 0x00, 0x00


//--------------------- .nv.info._Z19matrixAdd_coalescedPKfS0_Pfii --------------------------
	.section	.nv.info._Z19matrixAdd_coalescedPKfS0_Pfii,"",@"SHT_CUDA_INFO"
	.sectionflags	@""
	.align	4


	//----- nvinfo : EIATTR_CUDA_API_VERSION
	.align		4
        /*0000*/ 	.byte	0x04, 0x37
        /*0002*/ 	.short	(.L_13 - .L_12)
.L_12:
        /*0004*/ 	.word	0x00000082


	//----- nvinfo : EIATTR_KPARAM_INFO
	.align		4
.L_13:
        /*0008*/ 	.byte	0x04, 0x17
        /*000a*/ 	.short	(.L_15 - .L_14)
.L_14:
        /*000c*/ 	.word	0x00000000
        /*0010*/ 	.short	0x0004
        /*0012*/ 	.short	0x001c
        /*0014*/ 	.byte	0x00, 0xf0, 0x11, 0x00


	//----- nvinfo : EIATTR_KPARAM_INFO
	.align		4
.L_15:
        /*0018*/ 	.byte	0x04, 0x17
        /*001a*/ 	.short	(.L_17 - .L_16)
.L_16:
        /*001c*/ 	.word	0x00000000
        /*0020*/ 	.short	0x0003
        /*0022*/ 	.short	0x0018
        /*0024*/ 	.byte	0x00, 0xf0, 0x11, 0x00


	//----- nvinfo : EIATTR_KPARAM_INFO
	.align		4
.L_17:
        /*0028*/ 	.byte	0x04, 0x17
        /*002a*/ 	.short	(.L_19 - .L_18)
.L_18:
        /*002c*/ 	.word	0x00000000
        /*0030*/ 	.short	0x0002
        /*0032*/ 	.short	0x0010
        /*0034*/ 	.byte	0x00, 0xf5, 0x21, 0x00


	//----- nvinfo : EIATTR_KPARAM_INFO
	.align		4
.L_19:
        /*0038*/ 	.byte	0x04, 0x17
        /*003a*/ 	.short	(.L_21 - .L_20)
.L_20:
        /*003c*/ 	.word	0x00000000
        /*0040*/ 	.short	0x0001
        /*0042*/ 	.short	0x0008
        /*0044*/ 	.byte	0x00, 0xf5, 0x21, 0x00


	//----- nvinfo : EIATTR_KPARAM_INFO
	.align		4
.L_21:
        /*0048*/ 	.byte	0x04, 0x17
        /*004a*/ 	.short	(.L_23 - .L_22)
.L_22:
        /*004c*/ 	.word	0x00000000
        /*0050*/ 	.short	0x0000
        /*0052*/ 	.short	0x0000
        /*0054*/ 	.byte	0x00, 0xf5, 0x21, 0x00


	//----- nvinfo : EIATTR_SPARSE_MMA_MASK
	.align		4
.L_23:
        /*0058*/ 	.byte	0x03, 0x50
        /*005a*/ 	.short	0x0000


	//----- nvinfo : EIATTR_MAXREG_COUNT
	.align		4
        /*005c*/ 	.byte	0x03, 0x1b
        /*005e*/ 	.short	0x00ff


	//----- nvinfo : EIATTR_NUM_BARRIERS
	.align		4
        /*0060*/ 	.byte	0x02, 0x4c
        /*0062*/ 	.byte	0x01
	.zero		1


	//----- nvinfo : EIATTR_MERCURY_ISA_VERSION
	.align		4
        /*0064*/ 	.byte	0x03, 0x5f
        /*0066*/ 	.short	0x0101


	//----- nvinfo : EIATTR_VRC_CTA_INIT_COUNT
	.align		4
        /*0068*/ 	.byte	0x02, 0x4a
	.zero		1
	.zero		1


	//----- nvinfo : EIATTR_EXIT_INSTR_OFFSETS
	.align		4
        /*006c*/ 	.byte	0x04, 0x1c
        /*006e*/ 	.short	(.L_25 - .L_24)


	//   ....[0]....
.L_24:
        /*0070*/ 	.word	0x00000230


	//   ....[1]....
        /*0074*/ 	.word	0x000002b0


	//----- nvinfo : EIATTR_CBANK_PARAM_SIZE
	.align		4
.L_25:
        /*0078*/ 	.byte	0x03, 0x19
        /*007a*/ 	.short	0x0020


	//----- nvinfo : EIATTR_PARAM_CBANK
	.align		4
        /*007c*/ 	.byte	0x04, 0x0a
        /*007e*/ 	.short	(.L_27 - .L_26)
	.align		4
.L_26:
        /*0080*/ 	.word	index@(.nv.constant0._Z19matrixAdd_coalescedPKfS0_Pfii)
        /*0084*/ 	.short	0x0380
        /*0086*/ 	.short	0x0020


	//----- nvinfo : EIATTR_SW_WAR
	.align		4
.L_27:
        /*0088*/ 	.byte	0x04, 0x36
        /*008a*/ 	.short	(.L_29 - .L_28)
.L_28:
        /*008c*/ 	.word	0x00000008
.L_29:


//--------------------- .nv.info._Z9matrixAddPKfS0_Pfii --------------------------
	.section	.nv.info._Z9matrixAddPKfS0_Pfii,"",@"SHT_CUDA_INFO"
	.sectionflags	@""
	.align	4


	//----- nvinfo : EIATTR_CUDA_API_VERSION
	.align		4
        /*0000*/ 	.byte	0x04, 0x37
        /*0002*/ 	.short	(.L_31 - .L_30)
.L_30:
        /*0004*/ 	.word	0x00000082


	//----- nvinfo : EIATTR_KPARAM_INFO
	.align		4
.L_31:
        /*0008*/ 	.byte	0x04, 0x17
        /*000a*/ 	.short	(.L_33 - .L_32)
.L_32:
        /*000c*/ 	.word	0x00000000
        /*0010*/ 	.short	0x0004
        /*0012*/ 	.short	0x001c
        /*0014*/ 	.byte	0x00, 0xf0, 0x11, 0x00


	//----- nvinfo : EIATTR_KPARAM_INFO
	.align		4
.L_33:
        /*0018*/ 	.byte	0x04, 0x17
        /*001a*/ 	.short	(.L_35 - .L_34)
.L_34:
        /*001c*/ 	.word	0x00000000
        /*0020*/ 	.short	0x0003
        /*0022*/ 	.short	0x0018
        /*0024*/ 	.byte	0x00, 0xf0, 0x11, 0x00


	//----- nvinfo : EIATTR_KPARAM_INFO
	.align		4
.L_35:
        /*0028*/ 	.byte	0x04, 0x17
        /*002a*/ 	.short	(.L_37 - .L_36)
.L_36:
        /*002c*/ 	.word	0x00000000
        /*0030*/ 	.short	0x0002
        /*0032*/ 	.short	0x0010
        /*0034*/ 	.byte	0x00, 0xf5, 0x21, 0x00


	//----- nvinfo : EIATTR_KPARAM_INFO
	.align		4
.L_37:
        /*0038*/ 	.byte	0x04, 0x17
        /*003a*/ 	.short	(.L_39 - .L_38)
.L_38:
        /*003c*/ 	.word	0x00000000
        /*0040*/ 	.short	0x0001
        /*0042*/ 	.short	0x0008
        /*0044*/ 	.byte	0x00, 0xf5, 0x21, 0x00


	//----- nvinfo : EIATTR_KPARAM_INFO
	.align		4
.L_39:
        /*0048*/ 	.byte	0x04, 0x17
        /*004a*/ 	.short	(.L_41 - .L_40)
.L_40:
        /*004c*/ 	.word	0x00000000
        /*0050*/ 	.short	0x0000
        /*0052*/ 	.short	0x0000
        /*0054*/ 	.byte	0x00, 0xf5, 0x21, 0x00


	//----- nvinfo : EIATTR_SPARSE_MMA_MASK
	.align		4
.L_41:
        /*0058*/ 	.byte	0x03, 0x50
        /*005a*/ 	.short	0x0000


	//----- nvinfo : EIATTR_MAXREG_COUNT
	.align		4
        /*005c*/ 	.byte	0x03, 0x1b
        /*005e*/ 	.short	0x00ff


	//----- nvinfo : EIATTR_MERCURY_ISA_VERSION
	.align		4
        /*0060*/ 	.byte	0x03, 0x5f
        /*0062*/ 	.short	0x0101


	//----- nvinfo : EIATTR_VRC_CTA_INIT_COUNT
	.align		4
        /*0064*/ 	.byte	0x02, 0x4a
	.zero		1
	.zero		1


	//----- nvinfo : EIATTR_EXIT_INSTR_OFFSETS
	.align		4
        /*0068*/ 	.byte	0x04, 0x1c
        /*006a*/ 	.short	(.L_43 - .L_42)


	//   ....[0]....
.L_42:
        /*006c*/ 	.word	0x000000c0


	//   ....[1]....
        /*0070*/ 	.word	0x00000190


	//----- nvinfo : EIATTR_CBANK_PARAM_SIZE
	.align		4
.L_43:
        /*0074*/ 	.byte	0x03, 0x19
        /*0076*/ 	.short	0x0020


	//----- nvinfo : EIATTR_PARAM_CBANK
	.align		4
        /*0078*/ 	.byte	0x04, 0x0a
        /*007a*/ 	.short	(.L_45 - .L_44)
	.align		4
.L_44:
        /*007c*/ 	.word	index@(.nv.constant0._Z9matrixAddPKfS0_Pfii)
        /*0080*/ 	.short	0x0380
        /*0082*/ 	.short	0x0020


	//----- nvinfo : EIATTR_SW_WAR
	.align		4
.L_45:
        /*0084*/ 	.byte	0x04, 0x36
        /*0086*/ 	.short	(.L_47 - .L_46)
.L_46:
        /*0088*/ 	.word	0x00000008
.L_47:


//--------------------- .nv.callgraph             --------------------------
	.section	.nv.callgraph,"",@"SHT_CUDA_CALLGRAPH"
	.align	4
	.sectionentsize	8
	.align		4
        /*0000*/ 	.word	0x00000000
	.align		4
        /*0004*/ 	.word	0xffffffff
	.align		4
        /*0008*/ 	.word	0x00000000
	.align		4
        /*000c*/ 	.word	0xfffffffe
	.align		4
        /*0010*/ 	.word	0x00000000
	.align		4
        /*0014*/ 	.word	0xfffffffd
	.align		4
        /*0018*/ 	.word	0x00000000
	.align		4
        /*001c*/ 	.word	0xfffffffc


//--------------------- .text._Z19matrixAdd_coalescedPKfS0_Pfii --------------------------
	.section	.text._Z19matrixAdd_coalescedPKfS0_Pfii,"ax",@progbits
	.align	128
        .global         _Z19matrixAdd_coalescedPKfS0_Pfii
        .type           _Z19matrixAdd_coalescedPKfS0_Pfii,@function
        .size           _Z19matrixAdd_coalescedPKfS0_Pfii,(.L_x_2 - _Z19matrixAdd_coalescedPKfS0_Pfii)
        .other          _Z19matrixAdd_coalescedPKfS0_Pfii,@"STO_CUDA_ENTRY STV_DEFAULT"
_Z19matrixAdd_coalescedPKfS0_Pfii:
.text._Z19matrixAdd_coalescedPKfS0_Pfii:
[----:B------:R-:W-:Y:S01]  /*0000*/  LDC R1, c[0x0][0x37c] ;  /* 0x0000df00ff017b82 */ /* 0x000fe20000000800 */
[----:B------:R-:W0:Y:S07]  /*0010*/  S2R R11, SR_TID.Y ;  /* 0x00000000000b7919 */ /* 0x000e2e0000002200 */
[----:B------:R-:W0:Y:S01]  /*0020*/  LDC R0, c[0x0][0x364] ;  /* 0x0000d900ff007b82 */ /* 0x000e220000000800 */
[----:B------:R-:W1:Y:S01]  /*0030*/  LDCU UR7, c[0x0][0x39c] ;  /* 0x00007380ff0777ac */ /* 0x000e620008000800 */
[----:B------:R-:W2:Y:S01]  /*0040*/  S2R R10, SR_TID.X ;  /* 0x00000000000a7919 */ /* 0x000ea20000002100 */
[----:B------:R-:W3:Y:S05]  /*0050*/  LDCU.64 UR8, c[0x0][0x358] ;  /* 0x00006b00ff0877ac */ /* 0x000eea0008000a00 */
[----:B------:R-:W0:Y:S01]  /*0060*/  S2UR UR4, SR_CTAID.Y ;  /* 0x00000000000479c3 */ /* 0x000e220000002600 */
[----:B------:R-:W4:Y:S07]  /*0070*/  LDCU UR10, c[0x0][0x398] ;  /* 0x00007300ff0a77ac */ /* 0x000f2e0008000800 */
[----:B------:R-:W2:Y:S08]  /*0080*/  S2UR UR5, SR_CTAID.X ;  /* 0x00000000000579c3 */ /* 0x000eb00000002500 */
[----:B------:R-:W2:Y:S08]  /*0090*/  LDC R7, c[0x0][0x360] ;  /* 0x0000d800ff077b82 */ /* 0x000eb00000000800 */
[----:B------:R-:W5:Y:S01]  /*00a0*/  LDC.64 R2, c[0x0][0x380] ;  /* 0x0000e000ff027b82 */ /* 0x000f620000000a00 */
[----:B0-----:R-:W-:-:S07]  /*00b0*/  IMAD R0, R0, UR4, R11 ;  /* 0x0000000400007c24 */ /* 0x001fce000f8e020b */
[----:B------:R-:W0:Y:S01]  /*00c0*/  LDC.64 R4, c[0x0][0x388] ;  /* 0x0000e200ff047b82 */ /* 0x000e220000000a00 */
[----:B--2---:R-:W-:-:S04]  /*00d0*/  IMAD R7, R7, UR5, R10 ;  /* 0x0000000507077c24 */ /* 0x004fc8000f8e020a */
[----:B-1----:R-:W-:-:S04]  /*00e0*/  IMAD R9, R0, UR7, R7 ;  /* 0x0000000700097c24 */ /* 0x002fc8000f8e0207 */
[----:B-----5:R-:W-:-:S06]  /*00f0*/  IMAD.WIDE R2, R9, 0x4, R2 ;  /* 0x0000000409027825 */ /* 0x020fcc00078e0202 */
[----:B---3--:R1:W2:Y:S01]  /*0100*/  LDG.E R2, desc[UR8][R2.64] ;  /* 0x0000000802027981 */ /* 0x0082a2000c1e1900 */
[----:B0-----:R-:W-:-:S06]  /*0110*/  IMAD.WIDE R4, R9, 0x4, R4 ;  /* 0x0000000409047825 */ /* 0x001fcc00078e0204 */
[----:B------:R0:W3:Y:S01]  /*0120*/  LDG.E R4, desc[UR8][R4.64] ;  /* 0x0000000804047981 */ /* 0x0000e2000c1e1900 */
[----:B------:R-:W5:Y:S01]  /*0130*/  S2UR UR6, SR_CgaCtaId ;  /* 0x00000000000679c3 */ /* 0x000f620000008800 */
[----:B------:R-:W-:Y:S01]  /*0140*/  UMOV UR4, 0x400 ;  /* 0x0000040000047882 */ /* 0x000fe20000000000 */
[----:B------:R-:W-:Y:S01]  /*0150*/  ISETP.GE.AND P0, PT, R7, UR7, PT ;  /* 0x0000000707007c0c */ /* 0x000fe2000bf06270 */
[----:B------:R-:W-:-:S03]  /*0160*/  UIADD3 UR5, UPT, UPT, UR4, 0x400, URZ ;  /* 0x0000040004057890 */ /* 0x000fc6000fffe0ff */
[----:B----4-:R-:W-:Y:S01]  /*0170*/  ISETP.GE.OR P0, PT, R0, UR10, P0 ;  /* 0x0000000a00007c0c */ /* 0x010fe20008706670 */
[----:B-----5:R-:W-:Y:S02]  /*0180*/  ULEA UR4, UR6, UR4, 0x18 ;  /* 0x0000000406047291 */ /* 0x020fe4000f8ec0ff */
[----:B------:R-:W-:-:S04]  /*0190*/  ULEA UR5, UR6, UR5, 0x18 ;  /* 0x0000000506057291 */ /* 0x000fc8000f8ec0ff */
[C---:B-1----:R-:W-:Y:S02]  /*01a0*/  LEA R3, R11.reuse, UR4, 0x6 ;  /* 0x000000040b037c11 */ /* 0x042fe4000f8e30ff */
[----:B------:R-:W-:Y:S02]  /*01b0*/  LEA R7, R11, UR5, 0x6 ;  /* 0x000000050b077c11 */ /* 0x000fe4000f8e30ff */
[C---:B0-----:R-:W-:Y:S02]  /*01c0*/  LEA R5, R10.reuse, R3, 0x2 ;  /* 0x000000030a057211 */ /* 0x041fe400078e10ff */
[----:B------:R-:W-:Y:S01]  /*01d0*/  LEA R7, R10, R7, 0x2 ;  /* 0x000000070a077211 */ /* 0x000fe200078e10ff */
[----:B--2---:R-:W0:Y:S08]  /*01e0*/  F2I.TRUNC.NTZ R6, R2 ;  /* 0x0000000200067305 */ /* 0x004e30000020f100 */
[----:B---3--:R-:W1:Y:S01]  /*01f0*/  F2I.TRUNC.NTZ R8, R4 ;  /* 0x0000000400087305 */ /* 0x008e62000020f100 */
[----:B0-----:R0:W-:Y:S04]  /*0200*/  STS [R5], R6 ;  /* 0x0000000605007388 */ /* 0x0011e80000000800 */
[----:B-1----:R0:W-:Y:S01]  /*0210*/  STS [R7], R8 ;  /* 0x0000000807007388 */ /* 0x0021e20000000800 */
[----:B------:R-:W-:Y:S06]  /*0220*/  BAR.SYNC.DEFER_BLOCKING 0x0 ;  /* 0x0000000000007b1d */ /* 0x000fec0000010000 */
[----:B------:R-:W-:Y:S05]  /*0230*/  @P0 EXIT ;  /* 0x000000000000094d */ /* 0x000fea0003800000 */
[----:B0-----:R-:W-:Y:S01]  /*0240*/  LDS R5, [R5] ;  /* 0x0000000005057984 */ /* 0x001fe20000000800 */
[----:B------:R-:W0:Y:S03]  /*0250*/  LDC.64 R2, c[0x0][0x390] ;  /* 0x0000e400ff027b82 */ /* 0x000e260000000a00 */
[----:B------:R-:W1:Y:S01]  /*0260*/  LDS R0, [R7] ;  /* 0x0000000007007984 */ /* 0x000e620000000800 */
[----:B0-----:R-:W-:Y:S01]  /*0270*/  IMAD.WIDE R2, R9, 0x4, R2 ;  /* 0x0000000409027825 */ /* 0x001fe200078e0202 */
[----:B-1----:R-:W-:-:S04]  /*0280*/  IADD3 R0, PT, PT, R5, R0, RZ ;  /* 0x0000000005007210 */ /* 0x002fc80007ffe0ff */
[----:B------:R-:W-:-:S05]  /*0290*/  I2FP.F32.S32 R9, R0 ;  /* 0x0000000000097245 */ /* 0x000fca0000201400 */
[----:B------:R-:W-:Y:S01]  /*02a0*/  STG.E desc[UR8][R2.64], R9 ;  /* 0x0000000902007986 */ /* 0x000fe2000c101908 */
[----:B------:R-:W-:Y:S05]  /*02b0*/  EXIT ;  /* 0x000000000000794d */ /* 0x000fea0003800000 */
.L_x_0:
[----:B------:R-:W-:-:S00]  /*02c0*/  BRA `(.L_x_0) ;  /* 0xfffffffc00fc7947 */ /* 0x000fc0000383ffff */
[----:B------:R-:W-:-:S00]  /*02d0*/  NOP ;  /* 0x0000000000007918 */ /* 0x000fc00000000000 */
        /* <DEDUP_REMOVED lines=10> */
.L_x_2:


//--------------------- .text._Z9matrixAddPKfS0_Pfii --------------------------
	.section	.text._Z9matrixAddPKfS0_Pfii,"ax",@progbits
	.align	128
        .global         _Z9matrixAddPKfS0_Pfii
        .type           _Z9matrixAddPKfS0_Pfii,@function
        .size           _Z9matrixAddPKfS0_Pfii,(.L_x_3 - _Z9matrixAddPKfS0_Pfii)
        .other          _Z9matrixAddPKfS0_Pfii,@"STO_CUDA_ENTRY STV_DEFAULT"
_Z9matrixAddPKfS0_Pfii:
.text._Z9matrixAddPKfS0_Pfii:
[----:B------:R-:W-:Y:S01]  /*0000*/  LDC R1, c[0x0][0x37c] ;  /* 0x0000df00ff017b82 */ /* 0x000fe20000000800 */
[----:B------:R-:W0:Y:S07]  /*0010*/  S2R R2, SR_TID.X ;  /* 0x0000000000027919 */ /* 0x000e2e0000002100 */
[----:B------:R-:W1:Y:S01]  /*0020*/  LDC R0, c[0x0][0x364] ;  /* 0x0000d900ff007b82 */ /* 0x000e620000000800 */
[----:B------:R-:W2:Y:S01]  /*0030*/  LDCU.64 UR6, c[0x0][0x398] ;  /* 0x00007300ff0677ac */ /* 0x000ea20008000a00 */
[----:B------:R-:W1:Y:S06]  /*0040*/  S2R R3, SR_TID.Y ;  /* 0x0000000000037919 */ /* 0x000e6c0000002200 */
[----:B------:R-:W0:Y:S08]  /*0050*/  S2UR UR5, SR_CTAID.X ;  /* 0x00000000000579c3 */ /* 0x000e300000002500 */
[----:B------:R-:W0:Y:S08]  /*0060*/  LDC R7, c[0x0][0x360] ;  /* 0x0000d800ff077b82 */ /* 0x000e300000000800 */
[----:B------:R-:W1:Y:S01]  /*0070*/  S2UR UR4, SR_CTAID.Y ;  /* 0x00000000000479c3 */ /* 0x000e620000002600 */
[----:B0-----:R-:W-:-:S05]  /*0080*/  IMAD R7, R7, UR5, R2 ;  /* 0x0000000507077c24 */ /* 0x001fca000f8e0202 */
[----:B--2---:R-:W-:Y:S01]  /*0090*/  ISETP.GE.AND P0, PT, R7, UR7, PT ;  /* 0x0000000707007c0c */ /* 0x004fe2000bf06270 */
[----:B-1----:R-:W-:-:S05]  /*00a0*/  IMAD R0, R0, UR4, R3 ;  /* 0x0000000400007c24 */ /* 0x002fca000f8e0203 */
[----:B------:R-:W-:-:S13]  /*00b0*/  ISETP.GE.OR P0, PT, R0, UR6, P0 ;  /* 0x0000000600007c0c */ /* 0x000fda0008706670 */
[----:B------:R-:W-:Y:S05]  /*00c0*/  @P0 EXIT ;  /* 0x000000000000094d */ /* 0x000fea0003800000 */
[----:B------:R-:W0:Y:S01]  /*00d0*/  LDC.64 R2, c[0x0][0x380] ;  /* 0x0000e000ff027b82 */ /* 0x000e220000000a00 */
[----:B------:R-:W1:Y:S01]  /*00e0*/  LDCU.64 UR4, c[0x0][0x358] ;  /* 0x00006b00ff0477ac */ /* 0x000e620008000a00 */
[----:B------:R-:W-:-:S06]  /*00f0*/  IMAD R9, R0, UR7, R7 ;  /* 0x0000000700097c24 */ /* 0x000fcc000f8e0207 */
[----:B------:R-:W2:Y:S08]  /*0100*/  LDC.64 R4, c[0x0][0x388] ;  /* 0x0000e200ff047b82 */ /* 0x000eb00000000a00 */
[----:B------:R-:W3:Y:S01]  /*0110*/  LDC.64 R6, c[0x0][0x390] ;  /* 0x0000e400ff067b82 */ /* 0x000ee20000000a00 */
[----:B0-----:R-:W-:-:S06]  /*0120*/  IMAD.WIDE R2, R9, 0x4, R2 ;  /* 0x0000000409027825 */ /* 0x001fcc00078e0202 */
[----:B-1----:R-:W4:Y:S01]  /*0130*/  LDG.E R2, desc[UR4][R2.64] ;  /* 0x0000000402027981 */ /* 0x002f22000c1e1900 */
[----:B--2---:R-:W-:-:S06]  /*0140*/  IMAD.WIDE R4, R9, 0x4, R4 ;  /* 0x0000000409047825 */ /* 0x004fcc00078e0204 */
[----:B------:R-:W4:Y:S01]  /*0150*/  LDG.E R5, desc[UR4][R4.64] ;  /* 0x0000000404057981 */ /* 0x000f22000c1e1900 */
[----:B---3--:R-:W-:-:S04]  /*0160*/  IMAD.WIDE R6, R9, 0x4, R6 ;  /* 0x0000000409067825 */ /* 0x008fc800078e0206 */
[----:B----4-:R-:W-:-:S05]  /*0170*/  FADD R9, R2, R5 ;  /* 0x0000000502097221 */ /* 0x010fca0000000000 */
[----:B------:R-:W-:Y:S01]  /*0180*/  STG.E desc[UR4][R6.64], R9 ;  /* 0x0000000906007986 */ /* 0x000fe2000c101904 */
[----:B------:R-:W-:Y:S05]  /*0190*/  EXIT ;  /* 0x000000000000794d */ /* 0x000fea0003800000 */
.L_x_1:
        /* <DEDUP_REMOVED lines=14> */
.L_x_3:


//--------------------- .nv.shared._Z19matrixAdd_coalescedPKfS0_Pfii --------------------------
	.section	.nv.shared._Z19matrixAdd_coalescedPKfS0_Pfii,"aw",@nobits
	.sectionflags	@""
	.align	4
.nv.shared._Z19matrixAdd_coalescedPKfS0_Pfii:
	.zero		3072


//--------------------- .nv.shared.reserved.0     --------------------------
	.section	.nv.shared.reserved.0,"aw",@nobits
	.weak		__nv_reservedSMEM_offset_0_alias
	.size		__nv_reservedSMEM_offset_0_alias, 0, 64
	.other		__nv_reservedSMEM_offset_0_alias,@"STO_CUDA_RESERVED_SHARED STV_DEFAULT"
__nv_reservedSMEM_offset_0_alias:
	.zero		0
	.zero		64


//--------------------- .nv.constant0._Z19matrixAdd_coalescedPKfS0_Pfii --------------------------
	.section	.nv.constant0._Z19matrixAdd_coalescedPKfS0_Pfii,"a",@progbits
	.sectionflags	@""
	.align	4
.nv.constant0._Z19matrixAdd_coalescedPKfS0_Pfii:
	.zero		928


//--------------------- .nv.constant0._Z9matrixAddPKfS0_Pfii --------------------------
	.section	.nv.constant0._Z9matrixAddPKfS0_Pfii,"a",@progbits
	.sectionflags	@""
	.align	4
.nv.constant0._Z9matrixAddPKfS0_Pfii:
	.zero		928


//--------------------- SYMBOLS --------------------------

	.type		.nv.reservedSmem.offset0,@object
	.size		.nv.reservedSmem.offset0,0x4
	.type		.nv.reservedSmem.cap,@object
	.size		.nv.reservedSmem.cap,0x4
